//
// Generated by NVIDIA NVVM Compiler
//
// Compiler Build ID: CL-36424714
// Cuda compilation tools, release 13.0, V13.0.88
// Based on NVVM 20.0.0
//

.version 9.0
.target sm_100
.address_size 64

	// .globl	_Z16histogram_kernelPiS_ii

.visible .entry _Z16histogram_kernelPiS_ii(
	.param .u64 .ptr .align 1 _Z16histogram_kernelPiS_ii_param_0,
	.param .u64 .ptr .align 1 _Z16histogram_kernelPiS_ii_param_1,
	.param .u32 _Z16histogram_kernelPiS_ii_param_2,
	.param .u32 _Z16histogram_kernelPiS_ii_param_3
)
{
	.reg .pred 	%p<3>;
	.reg .b32 	%r<16>;
	.reg .b64 	%rd<9>;

	ld.param.u64 	%rd1, [_Z16histogram_kernelPiS_ii_param_0];
	ld.param.u64 	%rd2, [_Z16histogram_kernelPiS_ii_param_1];
	ld.param.u32 	%r3, [_Z16histogram_kernelPiS_ii_param_2];
	ld.param.u32 	%r2, [_Z16histogram_kernelPiS_ii_param_3];
	mov.u32 	%r4, %ctaid.x;
	mov.u32 	%r5, %ntid.x;
	mov.u32 	%r6, %tid.x;
	mad.lo.s32 	%r1, %r4, %r5, %r6;
	setp.ge.s32 	%p1, %r1, %r3;
	@%p1 bra 	$L__BB0_2;
	cvta.to.global.u64 	%rd3, %rd1;
	cvta.to.global.u64 	%rd4, %rd2;
	mul.wide.s32 	%rd5, %r1, 4;
	add.s64 	%rd6, %rd3, %rd5;
	ld.global.u32 	%r7, [%rd6];
	mul.lo.s32 	%r8, %r7, %r2;
	mul.hi.s32 	%r9, %r8, 351843721;
	shr.u32 	%r10, %r9, 31;
	shr.s32 	%r11, %r9, 13;
	add.s32 	%r12, %r11, %r10;
	setp.lt.s32 	%p2, %r12, %r2;
	add.s32 	%r13, %r2, -1;
	selp.b32 	%r14, %r12, %r13, %p2;
	mul.wide.s32 	%rd7, %r14, 4;
	add.s64 	%rd8, %rd4, %rd7;
	atom.global.add.u32 	%r15, [%rd8], 1;
$L__BB0_2:
	ret;

}


// ===== COMPILED SASS (sm_100) =====

	.target	sm_100

	.elftype	@"ET_EXEC"


//--------------------- .note.nv.tkinfo           --------------------------
	.section	.note.nv.tkinfo,"",@"SHT_NOTE"
	.sectionflags	@"SHF_NOTE_NV_TKINFO"
	.tkinfo
        /*0018*/ 	.word	0x00000002
        /*0030*/ 	.string	""
        /*0030*/ 	.string	"ptxas"
        /*0030*/ 	.string	"Cuda compilation tools, release 13.0, V13.0.88"
        /*0030*/ 	.string	"Build cuda_13.0.r13.0/compiler.36424714_0"
        /*0030*/ 	.string	"-arch sm_100 -m 64 "



//--------------------- .note.nv.cuinfo           --------------------------
	.section	.note.nv.cuinfo,"",@"SHT_NOTE"
	.sectionflags	@"SHF_NOTE_NV_CUINFO"
        /*0018*/ 	.short	0x0002
        /*001a*/ 	.short	0x0064
        /*001c*/ 	.short	0x0082
	.zero		2


//--------------------- .nv.info                  --------------------------
	.section	.nv.info,"",@"SHT_CUDA_INFO"
	.align	4


	//----- nvinfo : EIATTR_REGCOUNT
	.align		4
        /*0000*/ 	.byte	0x04, 0x2f
        /*0002*/ 	.short	(.L_1 - .L_0)
	.align		4
.L_0:
        /*0004*/ 	.word	index@(_Z16histogram_kernelPiS_ii)
        /*0008*/ 	.word	0x0000000c


	//----- nvinfo : EIATTR_FRAME_SIZE
	.align		4
.L_1:
        /*000c*/ 	.byte	0x04, 0x11
        /*000e*/ 	.short	(.L_3 - .L_2)
	.align		4
.L_2:
        /*0010*/ 	.word	index@(_Z16histogram_kernelPiS_ii)
        /*0014*/ 	.word	0x00000000


	//----- nvinfo : EIATTR_MIN_STACK_SIZE
	.align		4
.L_3:
        /*0018*/ 	.byte	0x04, 0x12
        /*001a*/ 	.short	(.L_5 - .L_4)
	.align		4
.L_4:
        /*001c*/ 	.word	index@(_Z16histogram_kernelPiS_ii)
        /*0020*/ 	.word	0x00000000
.L_5:


//--------------------- .nv.compat                --------------------------
	.section	.nv.compat,"",@"SHT_CUDA_COMPAT_INFO"
	.align	4
        /*0000*/ 	.byte	0x02, 0x09, 0x00, 0x00, 0x02, 0x02, 0x01, 0x00, 0x02, 0x05, 0x05, 0x00, 0x03, 0x07, 0x01, 0x01
        /*0010*/ 	.byte	0x02, 0x03, 0x00, 0x00, 0x02, 0x06, 0x01, 0x00, 0x04, 0x0b, 0x08, 0x00, 0x09, 0x00, 0x00, 0x00
        /*0020*/ 	.byte	0x00, 0x00, 0x00, 0x00


//--------------------- .nv.info._Z16histogram_kernelPiS_ii --------------------------
	.section	.nv.info._Z16histogram_kernelPiS_ii,"",@"SHT_CUDA_INFO"
	.sectionflags	@""
	.align	4


	//----- nvinfo : EIATTR_CUDA_API_VERSION
	.align		4
        /*0000*/ 	.byte	0x04, 0x37
        /*0002*/ 	.short	(.L_7 - .L_6)
.L_6:
        /*0004*/ 	.word	0x00000082


	//----- nvinfo : EIATTR_KPARAM_INFO
	.align		4
.L_7:
        /*0008*/ 	.byte	0x04, 0x17
        /*000a*/ 	.short	(.L_9 - .L_8)
.L_8:
        /*000c*/ 	.word	0x00000000
        /*0010*/ 	.short	0x0003
        /*0012*/ 	.short	0x0014
        /*0014*/ 	.byte	0x00, 0xf0, 0x11, 0x00


	//----- nvinfo : EIATTR_KPARAM_INFO
	.align		4
.L_9:
        /*0018*/ 	.byte	0x04, 0x17
        /*001a*/ 	.short	(.L_11 - .L_10)
.L_10:
        /*001c*/ 	.word	0x00000000
        /*0020*/ 	.short	0x0002
        /*0022*/ 	.short	0x0010
        /*0024*/ 	.byte	0x00, 0xf0, 0x11, 0x00


	//----- nvinfo : EIATTR_KPARAM_INFO
	.align		4
.L_11:
        /*0028*/ 	.byte	0x04, 0x17
        /*002a*/ 	.short	(.L_13 - .L_12)
.L_12:
        /*002c*/ 	.word	0x00000000
        /*0030*/ 	.short	0x0001
        /*0032*/ 	.short	0x0008
        /*0034*/ 	.byte	0x00, 0xf5, 0x21, 0x00


	//----- nvinfo : EIATTR_KPARAM_INFO
	.align		4
.L_13:
        /*0038*/ 	.byte	0x04, 0x17
        /*003a*/ 	.short	(.L_15 - .L_14)
.L_14:
        /*003c*/ 	.word	0x00000000
        /*0040*/ 	.short	0x0000
        /*0042*/ 	.short	0x0000
        /*0044*/ 	.byte	0x00, 0xf5, 0x21, 0x00


	//----- nvinfo : EIATTR_SPARSE_MMA_MASK
	.align		4
.L_15:
        /*0048*/ 	.byte	0x03, 0x50
        /*004a*/ 	.short	0x0000


	//----- nvinfo : EIATTR_MAXREG_COUNT
	.align		4
        /*004c*/ 	.byte	0x03, 0x1b
        /*004e*/ 	.short	0x00ff


	//----- nvinfo : EIATTR_MERCURY_ISA_VERSION
	.align		4
        /*0050*/ 	.byte	0x03, 0x5f
        /*0052*/ 	.short	0x0101


	//----- nvinfo : EIATTR_VRC_CTA_INIT_COUNT
	.align		4
        /*0054*/ 	.byte	0x02, 0x4a
	.zero		1
	.zero		1


	//----- nvinfo : EIATTR_EXIT_INSTR_OFFSETS
	.align		4
        /*0058*/ 	.byte	0x04, 0x1c
        /*005a*/ 	.short	(.L_17 - .L_16)


	//   ....[0]....
.L_16:
        /*005c*/ 	.word	0x00000070


	//   ....[1]....
        /*0060*/ 	.word	0x00000170


	//----- nvinfo : EIATTR_CBANK_PARAM_SIZE
	.align		4
.L_17:
        /*0064*/ 	.byte	0x03, 0x19
        /*0066*/ 	.short	0x0018


	//----- nvinfo : EIATTR_PARAM_CBANK
	.align		4
        /*0068*/ 	.byte	0x04, 0x0a
        /*006a*/ 	.short	(.L_19 - .L_18)
	.align		4
.L_18:
        /*006c*/ 	.word	index@(.nv.constant0._Z16histogram_kernelPiS_ii)
        /*0070*/ 	.short	0x0380
        /*0072*/ 	.short	0x0018


	//----- nvinfo : EIATTR_SW_WAR
	.align		4
.L_19:
        /*0074*/ 	.byte	0x04, 0x36
        /*0076*/ 	.short	(.L_21 - .L_20)
.L_20:
        /*0078*/ 	.word	0x00000008
.L_21:


//--------------------- .nv.callgraph             --------------------------
	.section	.nv.callgraph,"",@"SHT_CUDA_CALLGRAPH"
	.align	4
	.sectionentsize	8
	.align		4
        /*0000*/ 	.word	0x00000000
	.align		4
        /*0004*/ 	.word	0xffffffff
	.align		4
        /*0008*/ 	.word	0x00000000
	.align		4
        /*000c*/ 	.word	0xfffffffe
	.align		4
        /*0010*/ 	.word	0x00000000
	.align		4
        /*0014*/ 	.word	0xfffffffd
	.align		4
        /*0018*/ 	.word	0x00000000
	.align		4
        /*001c*/ 	.word	0xfffffffc


//--------------------- .text._Z16histogram_kernelPiS_ii --------------------------
	.section	.text._Z16histogram_kernelPiS_ii,"ax",@progbits
	.align	128
        .global         _Z16histogram_kernelPiS_ii
        .type           _Z16histogram_kernelPiS_ii,@function
        .size           _Z16histogram_kernelPiS_ii,(.L_x_1 - _Z16histogram_kernelPiS_ii)
        .other          _Z16histogram_kernelPiS_ii,@"STO_CUDA_ENTRY STV_DEFAULT"
_Z16histogram_kernelPiS_ii:
.text._Z16histogram_kernelPiS_ii:
[----:B------:R-:W-:Y:S01]  /*0000*/  LDC R1, c[0x0][0x37c] ;  /* 0x0000df00ff017b82 */ /* 0x000fe20000000800 */
[----:B------:R-:W0:Y:S07]  /*0010*/  S2R R0, SR_TID.X ;  /* 0x0000000000007919 */ /* 0x000e2e0000002100 */
[----:B------:R-:W0:Y:S01]  /*0020*/  S2UR UR4, SR_CTAID.X ;  /* 0x00000000000479c3 */ /* 0x000e220000002500 */
[----:B------:R-:W1:Y:S07]  /*0030*/  LDCU UR5, c[0x0][0x390] ;  /* 0x00007200ff0577ac */ /* 0x000e6e0008000800 */
[----:B------:R-:W0:Y:S02]  /*0040*/  LDC R5, c[0x0][0x360] ;  /* 0x0000d800ff057b82 */ /* 0x000e240000000800 */
[----:B0-----:R-:W-:-:S05]  /*0050*/  IMAD R5, R5, UR4, R0 ;  /* 0x0000000405057c24 */ /* 0x001fca000f8e0200 */
[----:B-1----:R-:W-:-:S13]  /*0060*/  ISETP.GE.AND P0, PT, R5, UR5, PT ;  /* 0x0000000505007c0c */ /* 0x002fda000bf06270 */
[----:B------:R-:W-:Y:S05]  /*0070*/  @P0 EXIT ;  /* 0x000000000000094d */ /* 0x000fea0003800000 */
[----:B------:R-:W0:Y:S01]  /*0080*/  LDC.64 R2, c[0x0][0x380] ;  /* 0x0000e000ff027b82 */ /* 0x000e220000000a00 */
[----:B------:R-:W1:Y:S07]  /*0090*/  LDCU.64 UR4, c[0x0][0x358] ;  /* 0x00006b00ff0477ac */ /* 0x000e6e0008000a00 */
[----:B------:R-:W2:Y:S01]  /*00a0*/  LDC R6, c[0x0][0x394] ;  /* 0x0000e500ff067b82 */ /* 0x000ea20000000800 */
[----:B0-----:R-:W-:-:S07]  /*00b0*/  IMAD.WIDE R2, R5, 0x4, R2 ;  /* 0x0000000405027825 */ /* 0x001fce00078e0202 */
[----:B------:R-:W0:Y:S01]  /*00c0*/  LDC.64 R4, c[0x0][0x388] ;  /* 0x0000e200ff047b82 */ /* 0x000e220000000a00 */
[----:B-1----:R-:W2:Y:S01]  /*00d0*/  LDG.E R2, desc[UR4][R2.64] ;  /* 0x0000000402027981 */ /* 0x002ea2000c1e1900 */
[----:B------:R-:W-:Y:S02]  /*00e0*/  HFMA2 R9, -RZ, RZ, 0, 5.9604644775390625e-08 ;  /* 0x00000001ff097431 */ /* 0x000fe400000001ff */
[----:B--2---:R-:W-:-:S04]  /*00f0*/  IMAD R0, R2, R6, RZ ;  /* 0x0000000602007224 */ /* 0x004fc800078e02ff */
[----:B------:R-:W-:-:S05]  /*0100*/  IMAD.HI R0, R0, 0x14f8b589, RZ ;  /* 0x14f8b58900007827 */ /* 0x000fca00078e02ff */
[----:B------:R-:W-:-:S04]  /*0110*/  SHF.R.U32.HI R7, RZ, 0x1f, R0 ;  /* 0x0000001fff077819 */ /* 0x000fc80000011600 */
[----:B------:R-:W-:-:S04]  /*0120*/  LEA.HI.SX32 R7, R0, R7, 0x13 ;  /* 0x0000000700077211 */ /* 0x000fc800078f9aff */
[----:B------:R-:W-:-:S13]  /*0130*/  ISETP.GE.AND P0, PT, R7, R6, PT ;  /* 0x000000060700720c */ /* 0x000fda0003f06270 */
[----:B------:R-:W-:-:S05]  /*0140*/  @P0 IADD3 R7, PT, PT, R6, -0x1, RZ ;  /* 0xffffffff06070810 */ /* 0x000fca0007ffe0ff */
[----:B0-----:R-:W-:-:S05]  /*0150*/  IMAD.WIDE R4, R7, 0x4, R4 ;  /* 0x0000000407047825 */ /* 0x001fca00078e0204 */
[----:B------:R-:W-:Y:S01]  /*0160*/  REDG.E.ADD.STRONG.GPU desc[UR4][R4.64], R9 ;  /* 0x000000090400798e */ /* 0x000fe2000c12e104 */
[----:B------:R-:W-:Y:S05]  /*0170*/  EXIT ;  /* 0x000000000000794d */ /* 0x000fea0003800000 */
.L_x_0:
[----:B------:R-:W-:-:S00]  /*0180*/  BRA `(.L_x_0) ;  /* 0xfffffffc00fc7947 */ /* 0x000fc0000383ffff */
[----:B------:R-:W-:-:S00]  /*0190*/  NOP ;  /* 0x0000000000007918 */ /* 0x000fc00000000000 */
        /* <DEDUP_REMOVED lines=14> */
.L_x_1:


//--------------------- .nv.shared.reserved.0     --------------------------
	.section	.nv.shared.reserved.0,"aw",@nobits
	.weak		__nv_reservedSMEM_offset_0_alias
	.size		__nv_reservedSMEM_offset_0_alias, 0, 64
	.other		__nv_reservedSMEM_offset_0_alias,@"STO_CUDA_RESERVED_SHARED STV_DEFAULT"
__nv_reservedSMEM_offset_0_alias:
	.zero		0
	.zero		64


//--------------------- .nv.constant0._Z16histogram_kernelPiS_ii --------------------------
	.section	.nv.constant0._Z16histogram_kernelPiS_ii,"a",@progbits
	.sectionflags	@""
	.align	4
.nv.constant0._Z16histogram_kernelPiS_ii:
	.zero		920


//--------------------- SYMBOLS --------------------------

	.type		.nv.reservedSmem.offset0,@object
	.size		.nv.reservedSmem.offset0,0x4
